//
// Generated by NVIDIA NVVM Compiler
//
// Compiler Build ID: CL-36424714
// Cuda compilation tools, release 13.0, V13.0.88
// Based on NVVM 20.0.0
//

.version 9.0
.target sm_100
.address_size 64

	// .globl	_Z12quant_matmulPfS_PhS_S_iii
.extern .shared .align 16 .b8 smem[];

.visible .entry _Z12quant_matmulPfS_PhS_S_iii(
	.param .u64 .ptr .align 1 _Z12quant_matmulPfS_PhS_S_iii_param_0,
	.param .u64 .ptr .align 1 _Z12quant_matmulPfS_PhS_S_iii_param_1,
	.param .u64 .ptr .align 1 _Z12quant_matmulPfS_PhS_S_iii_param_2,
	.param .u64 .ptr .align 1 _Z12quant_matmulPfS_PhS_S_iii_param_3,
	.param .u64 .ptr .align 1 _Z12quant_matmulPfS_PhS_S_iii_param_4,
	.param .u32 _Z12quant_matmulPfS_PhS_S_iii_param_5,
	.param .u32 _Z12quant_matmulPfS_PhS_S_iii_param_6,
	.param .u32 _Z12quant_matmulPfS_PhS_S_iii_param_7
)
{
	.reg .pred 	%p<13>;
	.reg .b16 	%rs<4>;
	.reg .b32 	%r<48>;
	.reg .b32 	%f<126>;
	.reg .b64 	%rd<20>;

	ld.param.u64 	%rd3, [_Z12quant_matmulPfS_PhS_S_iii_param_0];
	ld.param.u64 	%rd4, [_Z12quant_matmulPfS_PhS_S_iii_param_1];
	ld.param.u64 	%rd5, [_Z12quant_matmulPfS_PhS_S_iii_param_2];
	ld.param.u64 	%rd6, [_Z12quant_matmulPfS_PhS_S_iii_param_3];
	ld.param.u64 	%rd7, [_Z12quant_matmulPfS_PhS_S_iii_param_4];
	ld.param.u32 	%r23, [_Z12quant_matmulPfS_PhS_S_iii_param_5];
	ld.param.u32 	%r24, [_Z12quant_matmulPfS_PhS_S_iii_param_6];
	ld.param.u32 	%r25, [_Z12quant_matmulPfS_PhS_S_iii_param_7];
	mov.u32 	%r43, %tid.x;
	mov.u32 	%r45, %tid.y;
	mov.u32 	%r26, %ntid.x;
	mov.u32 	%r27, %ctaid.x;
	mad.lo.s32 	%r3, %r26, %r27, %r43;
	mov.u32 	%r28, %ntid.y;
	mov.u32 	%r29, %ctaid.y;
	mad.lo.s32 	%r4, %r28, %r29, %r45;
	setp.ge.s32 	%p1, %r3, %r25;
	mov.f32 	%f120, 0f00000000;
	mov.f32 	%f119, 0f3F800000;
	@%p1 bra 	$L__BB0_2;
	cvta.to.global.u64 	%rd8, %rd7;
	cvta.to.global.u64 	%rd9, %rd6;
	mul.wide.s32 	%rd10, %r3, 4;
	add.s64 	%rd11, %rd9, %rd10;
	ld.global.f32 	%f119, [%rd11];
	add.s64 	%rd12, %rd8, %rd10;
	ld.global.f32 	%f120, [%rd12];
$L__BB0_2:
	setp.lt.s32 	%p2, %r24, 1;
	mov.f32 	%f125, 0f00000000;
	@%p2 bra 	$L__BB0_9;
	add.s32 	%r30, %r24, 31;
	shr.u32 	%r31, %r30, 5;
	shl.b32 	%r32, %r45, 5;
	add.s32 	%r33, %r32, %r43;
	shl.b32 	%r34, %r33, 2;
	mov.u32 	%r35, smem;
	add.s32 	%r5, %r35, %r34;
	add.s32 	%r36, %r33, %r43;
	shl.b32 	%r37, %r36, 2;
	add.s32 	%r38, %r35, 4096;
	add.s32 	%r6, %r38, %r37;
	shr.u32 	%r39, %r45, 1;
	shl.b32 	%r40, %r45, 7;
	add.s32 	%r7, %r35, %r40;
	shl.b32 	%r41, %r43, 2;
	add.s32 	%r8, %r38, %r41;
	neg.s32 	%r47, %r31;
	mad.lo.s32 	%r46, %r25, %r39, %r3;
	shl.b32 	%r11, %r25, 4;
	mad.lo.s32 	%r44, %r24, %r4, %r43;
	cvta.to.global.u64 	%rd1, %rd4;
	cvta.to.global.u64 	%rd2, %rd5;
	mov.f32 	%f125, 0f00000000;
$L__BB0_4:
	setp.ge.s32 	%p3, %r4, %r23;
	setp.ge.s32 	%p4, %r43, %r24;
	mov.f32 	%f122, 0f00000000;
	or.pred  	%p5, %p3, %p4;
	@%p5 bra 	$L__BB0_6;
	mul.wide.u32 	%rd13, %r44, 4;
	add.s64 	%rd14, %rd1, %rd13;
	ld.global.f32 	%f122, [%rd14];
$L__BB0_6:
	setp.ge.s32 	%p6, %r3, %r25;
	st.shared.f32 	[%r5], %f122;
	bar.sync 	0;
	setp.ge.s32 	%p7, %r45, %r24;
	mov.f32 	%f123, 0f00000000;
	or.pred  	%p8, %p6, %p7;
	mov.f32 	%f124, %f123;
	@%p8 bra 	$L__BB0_8;
	cvt.s64.s32 	%rd15, %r46;
	add.s64 	%rd16, %rd2, %rd15;
	ld.global.u8 	%rs1, [%rd16];
	and.b16  	%rs2, %rs1, 15;
	shr.u16 	%rs3, %rs1, 4;
	cvt.rn.f32.u16 	%f20, %rs2;
	sub.f32 	%f21, %f20, %f120;
	mul.f32 	%f123, %f119, %f21;
	cvt.rn.f32.u16 	%f22, %rs3;
	sub.f32 	%f23, %f22, %f120;
	mul.f32 	%f124, %f119, %f23;
$L__BB0_8:
	st.shared.v2.f32 	[%r6], {%f123, %f124};
	bar.sync 	0;
	ld.shared.v4.f32 	{%f24, %f25, %f26, %f27}, [%r7];
	ld.shared.f32 	%f28, [%r8];
	fma.rn.f32 	%f29, %f24, %f28, %f125;
	ld.shared.f32 	%f30, [%r8+128];
	fma.rn.f32 	%f31, %f25, %f30, %f29;
	ld.shared.f32 	%f32, [%r8+256];
	fma.rn.f32 	%f33, %f26, %f32, %f31;
	ld.shared.f32 	%f34, [%r8+384];
	fma.rn.f32 	%f35, %f27, %f34, %f33;
	ld.shared.v4.f32 	{%f36, %f37, %f38, %f39}, [%r7+16];
	ld.shared.f32 	%f40, [%r8+512];
	fma.rn.f32 	%f41, %f36, %f40, %f35;
	ld.shared.f32 	%f42, [%r8+640];
	fma.rn.f32 	%f43, %f37, %f42, %f41;
	ld.shared.f32 	%f44, [%r8+768];
	fma.rn.f32 	%f45, %f38, %f44, %f43;
	ld.shared.f32 	%f46, [%r8+896];
	fma.rn.f32 	%f47, %f39, %f46, %f45;
	ld.shared.v4.f32 	{%f48, %f49, %f50, %f51}, [%r7+32];
	ld.shared.f32 	%f52, [%r8+1024];
	fma.rn.f32 	%f53, %f48, %f52, %f47;
	ld.shared.f32 	%f54, [%r8+1152];
	fma.rn.f32 	%f55, %f49, %f54, %f53;
	ld.shared.f32 	%f56, [%r8+1280];
	fma.rn.f32 	%f57, %f50, %f56, %f55;
	ld.shared.f32 	%f58, [%r8+1408];
	fma.rn.f32 	%f59, %f51, %f58, %f57;
	ld.shared.v4.f32 	{%f60, %f61, %f62, %f63}, [%r7+48];
	ld.shared.f32 	%f64, [%r8+1536];
	fma.rn.f32 	%f65, %f60, %f64, %f59;
	ld.shared.f32 	%f66, [%r8+1664];
	fma.rn.f32 	%f67, %f61, %f66, %f65;
	ld.shared.f32 	%f68, [%r8+1792];
	fma.rn.f32 	%f69, %f62, %f68, %f67;
	ld.shared.f32 	%f70, [%r8+1920];
	fma.rn.f32 	%f71, %f63, %f70, %f69;
	ld.shared.v4.f32 	{%f72, %f73, %f74, %f75}, [%r7+64];
	ld.shared.f32 	%f76, [%r8+2048];
	fma.rn.f32 	%f77, %f72, %f76, %f71;
	ld.shared.f32 	%f78, [%r8+2176];
	fma.rn.f32 	%f79, %f73, %f78, %f77;
	ld.shared.f32 	%f80, [%r8+2304];
	fma.rn.f32 	%f81, %f74, %f80, %f79;
	ld.shared.f32 	%f82, [%r8+2432];
	fma.rn.f32 	%f83, %f75, %f82, %f81;
	ld.shared.v4.f32 	{%f84, %f85, %f86, %f87}, [%r7+80];
	ld.shared.f32 	%f88, [%r8+2560];
	fma.rn.f32 	%f89, %f84, %f88, %f83;
	ld.shared.f32 	%f90, [%r8+2688];
	fma.rn.f32 	%f91, %f85, %f90, %f89;
	ld.shared.f32 	%f92, [%r8+2816];
	fma.rn.f32 	%f93, %f86, %f92, %f91;
	ld.shared.f32 	%f94, [%r8+2944];
	fma.rn.f32 	%f95, %f87, %f94, %f93;
	ld.shared.v4.f32 	{%f96, %f97, %f98, %f99}, [%r7+96];
	ld.shared.f32 	%f100, [%r8+3072];
	fma.rn.f32 	%f101, %f96, %f100, %f95;
	ld.shared.f32 	%f102, [%r8+3200];
	fma.rn.f32 	%f103, %f97, %f102, %f101;
	ld.shared.f32 	%f104, [%r8+3328];
	fma.rn.f32 	%f105, %f98, %f104, %f103;
	ld.shared.f32 	%f106, [%r8+3456];
	fma.rn.f32 	%f107, %f99, %f106, %f105;
	ld.shared.v4.f32 	{%f108, %f109, %f110, %f111}, [%r7+112];
	ld.shared.f32 	%f112, [%r8+3584];
	fma.rn.f32 	%f113, %f108, %f112, %f107;
	ld.shared.f32 	%f114, [%r8+3712];
	fma.rn.f32 	%f115, %f109, %f114, %f113;
	ld.shared.f32 	%f116, [%r8+3840];
	fma.rn.f32 	%f117, %f110, %f116, %f115;
	ld.shared.f32 	%f118, [%r8+3968];
	fma.rn.f32 	%f125, %f111, %f118, %f117;
	bar.sync 	0;
	add.s32 	%r47, %r47, 1;
	setp.ne.s32 	%p9, %r47, 0;
	add.s32 	%r46, %r46, %r11;
	add.s32 	%r45, %r45, 16;
	add.s32 	%r44, %r44, 32;
	add.s32 	%r43, %r43, 32;
	@%p9 bra 	$L__BB0_4;
$L__BB0_9:
	setp.ge.s32 	%p10, %r3, %r25;
	setp.ge.s32 	%p11, %r4, %r23;
	or.pred  	%p12, %p11, %p10;
	@%p12 bra 	$L__BB0_11;
	mad.lo.s32 	%r42, %r25, %r4, %r3;
	cvta.to.global.u64 	%rd17, %rd3;
	mul.wide.s32 	%rd18, %r42, 4;
	add.s64 	%rd19, %rd17, %rd18;
	st.global.f32 	[%rd19], %f125;
$L__BB0_11:
	ret;

}


// ===== COMPILED SASS (sm_100) =====

	.target	sm_100

	.elftype	@"ET_EXEC"


//--------------------- .note.nv.tkinfo           --------------------------
	.section	.note.nv.tkinfo,"",@"SHT_NOTE"
	.sectionflags	@"SHF_NOTE_NV_TKINFO"
	.tkinfo
        /*0018*/ 	.word	0x00000002
        /*0030*/ 	.string	""
        /*0030*/ 	.string	"ptxas"
        /*0030*/ 	.string	"Cuda compilation tools, release 13.0, V13.0.88"
        /*0030*/ 	.string	"Build cuda_13.0.r13.0/compiler.36424714_0"
        /*0030*/ 	.string	"-arch sm_100 -m 64 "



//--------------------- .note.nv.cuinfo           --------------------------
	.section	.note.nv.cuinfo,"",@"SHT_NOTE"
	.sectionflags	@"SHF_NOTE_NV_CUINFO"
        /*0018*/ 	.short	0x0002
        /*001a*/ 	.short	0x0064
        /*001c*/ 	.short	0x0082
	.zero		2


//--------------------- .nv.info                  --------------------------
	.section	.nv.info,"",@"SHT_CUDA_INFO"
	.align	4


	//----- nvinfo : EIATTR_REGCOUNT
	.align		4
        /*0000*/ 	.byte	0x04, 0x2f
        /*0002*/ 	.short	(.L_1 - .L_0)
	.align		4
.L_0:
        /*0004*/ 	.word	index@(_Z12quant_matmulPfS_PhS_S_iii)
        /*0008*/ 	.word	0x00000020


	//----- nvinfo : EIATTR_FRAME_SIZE
	.align		4
.L_1:
        /*000c*/ 	.byte	0x04, 0x11
        /*000e*/ 	.short	(.L_3 - .L_2)
	.align		4
.L_2:
        /*0010*/ 	.word	index@(_Z12quant_matmulPfS_PhS_S_iii)
        /*0014*/ 	.word	0x00000000


	//----- nvinfo : EIATTR_MIN_STACK_SIZE
	.align		4
.L_3:
        /*0018*/ 	.byte	0x04, 0x12
        /*001a*/ 	.short	(.L_5 - .L_4)
	.align		4
.L_4:
        /*001c*/ 	.word	index@(_Z12quant_matmulPfS_PhS_S_iii)
        /*0020*/ 	.word	0x00000000
.L_5:


//--------------------- .nv.compat                --------------------------
	.section	.nv.compat,"",@"SHT_CUDA_COMPAT_INFO"
	.align	4
        /*0000*/ 	.byte	0x02, 0x09, 0x00, 0x00, 0x02, 0x02, 0x01, 0x00, 0x02, 0x05, 0x05, 0x00, 0x03, 0x07, 0x01, 0x01
        /*0010*/ 	.byte	0x02, 0x03, 0x00, 0x00, 0x02, 0x06, 0x01, 0x00, 0x04, 0x0b, 0x08, 0x00, 0x09, 0x00, 0x00, 0x00
        /*0020*/ 	.byte	0x00, 0x00, 0x00, 0x00


//--------------------- .nv.info._Z12quant_matmulPfS_PhS_S_iii --------------------------
	.section	.nv.info._Z12quant_matmulPfS_PhS_S_iii,"",@"SHT_CUDA_INFO"
	.sectionflags	@""
	.align	4


	//----- nvinfo : EIATTR_CUDA_API_VERSION
	.align		4
        /*0000*/ 	.byte	0x04, 0x37
        /*0002*/ 	.short	(.L_7 - .L_6)
.L_6:
        /*0004*/ 	.word	0x00000082


	//----- nvinfo : EIATTR_KPARAM_INFO
	.align		4
.L_7:
        /*0008*/ 	.byte	0x04, 0x17
        /*000a*/ 	.short	(.L_9 - .L_8)
.L_8:
        /*000c*/ 	.word	0x00000000
        /*0010*/ 	.short	0x0007
        /*0012*/ 	.short	0x0030
        /*0014*/ 	.byte	0x00, 0xf0, 0x11, 0x00


	//----- nvinfo : EIATTR_KPARAM_INFO
	.align		4
.L_9:
        /*0018*/ 	.byte	0x04, 0x17
        /*001a*/ 	.short	(.L_11 - .L_10)
.L_10:
        /*001c*/ 	.word	0x00000000
        /*0020*/ 	.short	0x0006
        /*0022*/ 	.short	0x002c
        /*0024*/ 	.byte	0x00, 0xf0, 0x11, 0x00


	//----- nvinfo : EIATTR_KPARAM_INFO
	.align		4
.L_11:
        /*0028*/ 	.byte	0x04, 0x17
        /*002a*/ 	.short	(.L_13 - .L_12)
.L_12:
        /*002c*/ 	.word	0x00000000
        /*0030*/ 	.short	0x0005
        /*0032*/ 	.short	0x0028
        /*0034*/ 	.byte	0x00, 0xf0, 0x11, 0x00


	//----- nvinfo : EIATTR_KPARAM_INFO
	.align		4
.L_13:
        /*0038*/ 	.byte	0x04, 0x17
        /*003a*/ 	.short	(.L_15 - .L_14)
.L_14:
        /*003c*/ 	.word	0x00000000
        /*0040*/ 	.short	0x0004
        /*0042*/ 	.short	0x0020
        /*0044*/ 	.byte	0x00, 0xf5, 0x21, 0x00


	//----- nvinfo : EIATTR_KPARAM_INFO
	.align		4
.L_15:
        /*0048*/ 	.byte	0x04, 0x17
        /*004a*/ 	.short	(.L_17 - .L_16)
.L_16:
        /*004c*/ 	.word	0x00000000
        /*0050*/ 	.short	0x0003
        /*0052*/ 	.short	0x0018
        /*0054*/ 	.byte	0x00, 0xf5, 0x21, 0x00


	//----- nvinfo : EIATTR_KPARAM_INFO
	.align		4
.L_17:
        /*0058*/ 	.byte	0x04, 0x17
        /*005a*/ 	.short	(.L_19 - .L_18)
.L_18:
        /*005c*/ 	.word	0x00000000
        /*0060*/ 	.short	0x0002
        /*0062*/ 	.short	0x0010
        /*0064*/ 	.byte	0x00, 0xf5, 0x21, 0x00


	//----- nvinfo : EIATTR_KPARAM_INFO
	.align		4
.L_19:
        /*0068*/ 	.byte	0x04, 0x17
        /*006a*/ 	.short	(.L_21 - .L_20)
.L_20:
        /*006c*/ 	.word	0x00000000
        /*0070*/ 	.short	0x0001
        /*0072*/ 	.short	0x0008
        /*0074*/ 	.byte	0x00, 0xf5, 0x21, 0x00


	//----- nvinfo : EIATTR_KPARAM_INFO
	.align		4
.L_21:
        /*0078*/ 	.byte	0x04, 0x17
        /*007a*/ 	.short	(.L_23 - .L_22)
.L_22:
        /*007c*/ 	.word	0x00000000
        /*0080*/ 	.short	0x0000
        /*0082*/ 	.short	0x0000
        /*0084*/ 	.byte	0x00, 0xf5, 0x21, 0x00


	//----- nvinfo : EIATTR_SPARSE_MMA_MASK
	.align		4
.L_23:
        /*0088*/ 	.byte	0x03, 0x50
        /*008a*/ 	.short	0x0000


	//----- nvinfo : EIATTR_MAXREG_COUNT
	.align		4
        /*008c*/ 	.byte	0x03, 0x1b
        /*008e*/ 	.short	0x00ff


	//----- nvinfo : EIATTR_NUM_BARRIERS
	.align		4
        /*0090*/ 	.byte	0x02, 0x4c
        /*0092*/ 	.byte	0x01
	.zero		1


	//----- nvinfo : EIATTR_MERCURY_ISA_VERSION
	.align		4
        /*0094*/ 	.byte	0x03, 0x5f
        /*0096*/ 	.short	0x0101


	//----- nvinfo : EIATTR_VRC_CTA_INIT_COUNT
	.align		4
        /*0098*/ 	.byte	0x02, 0x4a
	.zero		1
	.zero		1


	//----- nvinfo : EIATTR_EXIT_INSTR_OFFSETS
	.align		4
        /*009c*/ 	.byte	0x04, 0x1c
        /*009e*/ 	.short	(.L_25 - .L_24)


	//   ....[0]....
.L_24:
        /*00a0*/ 	.word	0x000009a0


	//   ....[1]....
        /*00a4*/ 	.word	0x000009f0


	//----- nvinfo : EIATTR_CBANK_PARAM_SIZE
	.align		4
.L_25:
        /*00a8*/ 	.byte	0x03, 0x19
        /*00aa*/ 	.short	0x0034


	//----- nvinfo : EIATTR_PARAM_CBANK
	.align		4
        /*00ac*/ 	.byte	0x04, 0x0a
        /*00ae*/ 	.short	(.L_27 - .L_26)
	.align		4
.L_26:
        /*00b0*/ 	.word	index@(.nv.constant0._Z12quant_matmulPfS_PhS_S_iii)
        /*00b4*/ 	.short	0x0380
        /*00b6*/ 	.short	0x0034


	//----- nvinfo : EIATTR_SW_WAR
	.align		4
.L_27:
        /*00b8*/ 	.byte	0x04, 0x36
        /*00ba*/ 	.short	(.L_29 - .L_28)
.L_28:
        /*00bc*/ 	.word	0x00000008
.L_29:


//--------------------- .nv.callgraph             --------------------------
	.section	.nv.callgraph,"",@"SHT_CUDA_CALLGRAPH"
	.align	4
	.sectionentsize	8
	.align		4
        /*0000*/ 	.word	0x00000000
	.align		4
        /*0004*/ 	.word	0xffffffff
	.align		4
        /*0008*/ 	.word	0x00000000
	.align		4
        /*000c*/ 	.word	0xfffffffe
	.align		4
        /*0010*/ 	.word	0x00000000
	.align		4
        /*0014*/ 	.word	0xfffffffd
	.align		4
        /*0018*/ 	.word	0x00000000
	.align		4
        /*001c*/ 	.word	0xfffffffc


//--------------------- .text._Z12quant_matmulPfS_PhS_S_iii --------------------------
	.section	.text._Z12quant_matmulPfS_PhS_S_iii,"ax",@progbits
	.align	128
        .global         _Z12quant_matmulPfS_PhS_S_iii
        .type           _Z12quant_matmulPfS_PhS_S_iii,@function
        .size           _Z12quant_matmulPfS_PhS_S_iii,(.L_x_3 - _Z12quant_matmulPfS_PhS_S_iii)
        .other          _Z12quant_matmulPfS_PhS_S_iii,@"STO_CUDA_ENTRY STV_DEFAULT"
_Z12quant_matmulPfS_PhS_S_iii:
.text._Z12quant_matmulPfS_PhS_S_iii:
[----:B------:R-:W-:Y:S01]  /*0000*/  LDC R1, c[0x0][0x37c] ;  /* 0x0000df00ff017b82 */ /* 0x000fe20000000800 */
[----:B------:R-:W0:Y:S01]  /*0010*/  S2R R20, SR_TID.X ;  /* 0x0000000000147919 */ /* 0x000e220000002100 */
[----:B------:R-:W0:Y:S01]  /*0020*/  LDCU UR4, c[0x0][0x360] ;  /* 0x00006c00ff0477ac */ /* 0x000e220008000800 */
[----:B------:R-:W-:Y:S01]  /*0030*/  HFMA2 R16, -RZ, RZ, 1.875, 0 ;  /* 0x3f800000ff107431 */ /* 0x000fe200000001ff */
[----:B------:R-:W-:Y:S01]  /*0040*/  MOV R18, RZ ;  /* 0x000000ff00127202 */ /* 0x000fe20000000f00 */
[----:B------:R-:W0:Y:S01]  /*0050*/  S2R R25, SR_CTAID.X ;  /* 0x0000000000197919 */ /* 0x000e220000002500 */
[----:B------:R-:W1:Y:S01]  /*0060*/  LDCU UR5, c[0x0][0x3b0] ;  /* 0x00007600ff0577ac */ /* 0x000e620008000800 */
[----:B------:R-:W2:Y:S01]  /*0070*/  LDCU.64 UR8, c[0x0][0x358] ;  /* 0x00006b00ff0877ac */ /* 0x000ea20008000a00 */
[----:B------:R-:W3:Y:S01]  /*0080*/  S2R R19, SR_TID.Y ;  /* 0x0000000000137919 */ /* 0x000ee20000002200 */
[----:B------:R-:W4:Y:S01]  /*0090*/  LDCU UR7, c[0x0][0x3ac] ;  /* 0x00007580ff0777ac */ /* 0x000f220008000800 */
[----:B-1----:R-:W-:Y:S01]  /*00a0*/  MOV R6, UR5 ;  /* 0x0000000500067c02 */ /* 0x002fe20008000f00 */
[----:B0-----:R-:W-:-:S05]  /*00b0*/  IMAD R25, R25, UR4, R20 ;  /* 0x0000000419197c24 */ /* 0x001fca000f8e0214 */
[----:B------:R-:W-:-:S13]  /*00c0*/  ISETP.GE.AND P0, PT, R25, R6, PT ;  /* 0x000000061900720c */ /* 0x000fda0003f06270 */
[----:B------:R-:W0:Y:S08]  /*00d0*/  @!P0 LDC.64 R2, c[0x0][0x398] ;  /* 0x0000e600ff028b82 */ /* 0x000e300000000a00 */
[----:B------:R-:W1:Y:S01]  /*00e0*/  @!P0 LDC.64 R4, c[0x0][0x3a0] ;  /* 0x0000e800ff048b82 */ /* 0x000e620000000a00 */
[----:B0-----:R-:W-:-:S05]  /*00f0*/  @!P0 IMAD.WIDE R2, R25, 0x4, R2 ;  /* 0x0000000419028825 */ /* 0x001fca00078e0202 */
[----:B--2---:R0:W5:Y:S01]  /*0100*/  @!P0 LDG.E R16, desc[UR8][R2.64] ;  /* 0x0000000802108981 */ /* 0x004162000c1e1900 */
[----:B-1----:R-:W-:-:S05]  /*0110*/  @!P0 IMAD.WIDE R4, R25, 0x4, R4 ;  /* 0x0000000419048825 */ /* 0x002fca00078e0204 */
[----:B------:R0:W5:Y:S01]  /*0120*/  @!P0 LDG.E R18, desc[UR8][R4.64] ;  /* 0x0000000804128981 */ /* 0x000162000c1e1900 */
[----:B------:R-:W3:Y:S01]  /*0130*/  S2R R0, SR_CTAID.Y ;  /* 0x0000000000007919 */ /* 0x000ee20000002600 */
[----:B------:R-:W3:Y:S01]  /*0140*/  LDCU UR4, c[0x0][0x364] ;  /* 0x00006c80ff0477ac */ /* 0x000ee20008000800 */
[----:B----4-:R-:W-:Y:S01]  /*0150*/  UISETP.GE.AND UP0, UPT, UR7, 0x1, UPT ;  /* 0x000000010700788c */ /* 0x010fe2000bf06270 */
[----:B------:R-:W-:Y:S02]  /*0160*/  HFMA2 R27, -RZ, RZ, 0, 0 ;  /* 0x00000000ff1b7431 */ /* 0x000fe400000001ff */
[----:B---3--:R-:W-:-:S06]  /*0170*/  IMAD R21, R0, UR4, R19 ;  /* 0x0000000400157c24 */ /* 0x008fcc000f8e0213 */
[----:B0-----:R-:W-:Y:S05]  /*0180*/  BRA.U !UP0, `(.L_x_0) ;  /* 0x0000000508f87547 */ /* 0x001fea000b800000 */
[----:B------:R-:W0:Y:S01]  /*0190*/  S2UR UR6, SR_CgaCtaId ;  /* 0x00000000000679c3 */ /* 0x000e220000008800 */
[----:B------:R-:W-:Y:S01]  /*01a0*/  UMOV UR5, 0x400 ;  /* 0x0000040000057882 */ /* 0x000fe20000000000 */
[----:B------:R-:W-:Y:S01]  /*01b0*/  LEA R5, R19, R20, 0x5 ;  /* 0x0000001413057211 */ /* 0x000fe200078e28ff */
[----:B------:R-:W-:Y:S01]  /*01c0*/  UIADD3 UR4, UPT, UPT, UR7, 0x1f, URZ ;  /* 0x0000001f07047890 */ /* 0x000fe2000fffe0ff */
[----:B------:R-:W-:Y:S01]  /*01d0*/  SHF.R.U32.HI R17, RZ, 0x1, R19 ;  /* 0x00000001ff117819 */ /* 0x000fe20000011613 */
[----:B------:R-:W-:Y:S01]  /*01e0*/  IMAD R7, R21, UR7, R20 ;  /* 0x0000000715077c24 */ /* 0x000fe2000f8e0214 */
[----:B------:R-:W-:Y:S01]  /*01f0*/  IADD3 R4, PT, PT, R20, R5, RZ ;  /* 0x0000000514047210 */ /* 0x000fe20007ffe0ff */
[----:B------:R-:W-:Y:S01]  /*0200*/  USHF.R.U32.HI UR4, URZ, 0x5, UR4 ;  /* 0x00000005ff047899 */ /* 0x000fe20008011604 */
[----:B------:R-:W1:Y:S01]  /*0210*/  LDC R0, c[0x0][0x3b0] ;  /* 0x0000ec00ff007b82 */ /* 0x000e620000000800 */
[----:B------:R-:W-:Y:S01]  /*0220*/  IMAD R17, R17, R6, R25 ;  /* 0x0000000611117224 */ /* 0x000fe200078e0219 */
[----:B------:R-:W-:Y:S01]  /*0230*/  MOV R27, RZ ;  /* 0x000000ff001b7202 */ /* 0x000fe20000000f00 */
[----:B------:R-:W2:Y:S01]  /*0240*/  LDCU.64 UR10, c[0x0][0x3a8] ;  /* 0x00007500ff0a77ac */ /* 0x000ea20008000a00 */
[----:B------:R-:W-:-:S02]  /*0250*/  UIADD3 UR4, UPT, UPT, -UR4, URZ, URZ ;  /* 0x000000ff04047290 */ /* 0x000fc4000fffe1ff */
[----:B0-----:R-:W-:-:S04]  /*0260*/  ULEA UR5, UR6, UR5, 0x18 ;  /* 0x0000000506057291 */ /* 0x001fc8000f8ec0ff */
[----:B------:R-:W-:Y:S02]  /*0270*/  UIADD3 UR6, UPT, UPT, UR5, 0x1000, URZ ;  /* 0x0000100005067890 */ /* 0x000fe4000fffe0ff */
[----:B------:R-:W-:Y:S02]  /*0280*/  LEA R5, R5, UR5, 0x2 ;  /* 0x0000000505057c11 */ /* 0x000fe4000f8e10ff */
[----:B------:R-:W-:Y:S02]  /*0290*/  LEA R3, R19, UR5, 0x7 ;  /* 0x0000000513037c11 */ /* 0x000fe4000f8e38ff */
[----:B------:R-:W-:Y:S02]  /*02a0*/  LEA R4, R4, UR5, 0x2 ;  /* 0x0000000504047c11 */ /* 0x000fe4000f8e10ff */
[----:B--2---:R-:W-:-:S07]  /*02b0*/  LEA R2, R20, UR6, 0x2 ;  /* 0x0000000614027c11 */ /* 0x004fce000f8e10ff */
.L_x_1:
[----:B------:R-:W-:Y:S02]  /*02c0*/  ISETP.GE.AND P0, PT, R20, UR11, PT ;  /* 0x0000000b14007c0c */ /* 0x000fe4000bf06270 */
[----:B------:R-:W-:Y:S02]  /*02d0*/  MOV R12, RZ ;  /* 0x000000ff000c7202 */ /* 0x000fe40000000f00 */
[----:B------:R-:W-:-:S13]  /*02e0*/  ISETP.GE.OR P0, PT, R21, UR10, P0 ;  /* 0x0000000a15007c0c */ /* 0x000fda0008706670 */
[----:B------:R-:W0:Y:S02]  /*02f0*/  @!P0 LDC.64 R8, c[0x0][0x388] ;  /* 0x0000e200ff088b82 */ /* 0x000e240000000a00 */
[----:B0-----:R-:W-:-:S05]  /*0300*/  @!P0 IMAD.WIDE.U32 R10, R7, 0x4, R8 ;  /* 0x00000004070a8825 */ /* 0x001fca00078e0008 */
[----:B------:R-:W2:Y:S01]  /*0310*/  @!P0 LDG.E R12, desc[UR8][R10.64] ;  /* 0x000000080a0c8981 */ /* 0x000ea2000c1e1900 */
[----:B------:R-:W-:Y:S02]  /*0320*/  ISETP.GE.AND P0, PT, R19, UR11, PT ;  /* 0x0000000b13007c0c */ /* 0x000fe4000bf06270 */
[----:B-1----:R-:W-:-:S04]  /*0330*/  MOV R6, R0 ;  /* 0x0000000000067202 */ /* 0x002fc80000000f00 */
[----:B------:R-:W-:-:S13]  /*0340*/  ISETP.GE.OR P0, PT, R25, R6, P0 ;  /* 0x000000061900720c */ /* 0x000fda0000706670 */
[----:B------:R-:W0:Y:S02]  /*0350*/  @!P0 LDC.64 R8, c[0x0][0x390] ;  /* 0x0000e400ff088b82 */ /* 0x000e240000000a00 */
[----:B0-----:R-:W-:-:S04]  /*0360*/  @!P0 IADD3 R8, P1, PT, R17, R8, RZ ;  /* 0x0000000811088210 */ /* 0x001fc80007f3e0ff */
[----:B------:R-:W-:Y:S01]  /*0370*/  @!P0 LEA.HI.X.SX32 R9, R17, R9, 0x1, P1 ;  /* 0x0000000911098211 */ /* 0x000fe200008f0eff */
[----:B--2---:R-:W-:Y:S01]  /*0380*/  STS [R5], R12 ;  /* 0x0000000c05007388 */ /* 0x004fe20000000800 */
[----:B------:R-:W-:Y:S06]  /*0390*/  BAR.SYNC.DEFER_BLOCKING 0x0 ;  /* 0x0000000000007b1d */ /* 0x000fec0000010000 */
[----:B------:R-:W2:Y:S01]  /*03a0*/  @!P0 LDG.E.U8 R8, desc[UR8][R8.64] ;  /* 0x0000000808088981 */ /* 0x000ea2000c1e1100 */
[----:B------:R-:W-:Y:S01]  /*03b0*/  CS2R R22, SRZ ;  /* 0x0000000000167805 */ /* 0x000fe2000001ff00 */
[----:B------:R-:W-:Y:S01]  /*03c0*/  UIADD3 UR4, UPT, UPT, UR4, 0x1, URZ ;  /* 0x0000000104047890 */ /* 0x000fe2000fffe0ff */
[----:B------:R-:W-:-:S02]  /*03d0*/  IADD3 R19, PT, PT, R19, 0x10, RZ ;  /* 0x0000001013137810 */ /* 0x000fc40007ffe0ff */
[----:B------:R-:W-:Y:S01]  /*03e0*/  IADD3 R20, PT, PT, R20, 0x20, RZ ;  /* 0x0000002014147810 */ /* 0x000fe20007ffe0ff */
[----:B------:R-:W-:Y:S01]  /*03f0*/  UISETP.NE.AND UP0, UPT, UR4, URZ, UPT ;  /* 0x000000ff0400728c */ /* 0x000fe2000bf05270 */
[----:B------:R-:W-:Y:S02]  /*0400*/  IADD3 R7, PT, PT, R7, 0x20, RZ ;  /* 0x0000002007077810 */ /* 0x000fe40007ffe0ff */
[----:B------:R-:W-:Y:S02]  /*0410*/  LEA R17, R6, R17, 0x4 ;  /* 0x0000001106117211 */ /* 0x000fe400078e20ff */
[----:B--2---:R-:W-:Y:S02]  /*0420*/  @!P0 LOP3.LUT R13, R8, 0xf, RZ, 0xc0, !PT ;  /* 0x0000000f080d8812 */ /* 0x004fe400078ec0ff */
[----:B------:R-:W-:-:S04]  /*0430*/  @!P0 SHF.R.U32.HI R10, RZ, 0x4, R8 ;  /* 0x00000004ff0a8819 */ /* 0x000fc80000011608 */
[----:B------:R-:W0:Y:S01]  /*0440*/  @!P0 I2F.U16 R13, R13 ;  /* 0x0000000d000d8306 */ /* 0x000e220000101000 */
[----:B------:R-:W-:-:S04]  /*0450*/  @!P0 LOP3.LUT R10, R10, 0xffff, RZ, 0xc0, !PT ;  /* 0x0000ffff0a0a8812 */ /* 0x000fc800078ec0ff */
[----:B------:R-:W-:-:S05]  /*0460*/  @!P0 I2FP.F32.U32 R15, R10 ;  /* 0x0000000a000f8245 */ /* 0x000fca0000201000 */
[----:B-----5:R-:W-:-:S04]  /*0470*/  @!P0 FADD R15, R15, -R18 ;  /* 0x800000120f0f8221 */ /* 0x020fc80000000000 */
[----:B------:R-:W-:Y:S01]  /*0480*/  @!P0 FMUL R23, R15, R16 ;  /* 0x000000100f178220 */ /* 0x000fe20000400000 */
[----:B0-----:R-:W-:-:S04]  /*0490*/  @!P0 FADD R11, R13, -R18 ;  /* 0x800000120d0b8221 */ /* 0x001fc80000000000 */
[----:B------:R-:W-:-:S05]  /*04a0*/  @!P0 FMUL R22, R11, R16 ;  /* 0x000000100b168220 */ /* 0x000fca0000400000 */
[----:B------:R-:W-:Y:S01]  /*04b0*/  STS.64 [R4+0x1000], R22 ;  /* 0x0010001604007388 */ /* 0x000fe20000000a00 */
[----:B------:R-:W-:Y:S06]  /*04c0*/  BAR.SYNC.DEFER_BLOCKING 0x0 ;  /* 0x0000000000007b1d */ /* 0x000fec0000010000 */
[----:B------:R-:W-:Y:S04]  /*04d0*/  LDS R8, [R2] ;  /* 0x0000000002087984 */ /* 0x000fe80000000800 */
[----:B------:R-:W0:Y:S04]  /*04e0*/  LDS.128 R12, [R3] ;  /* 0x00000000030c7984 */ /* 0x000e280000000c00 */
[----:B------:R-:W1:Y:S04]  /*04f0*/  LDS R9, [R2+0x80] ;  /* 0x0000800002097984 */ /* 0x000e680000000800 */
[----:B------:R-:W2:Y:S04]  /*0500*/  LDS R29, [R2+0x100] ;  /* 0x00010000021d7984 */ /* 0x000ea80000000800 */
[----:B------:R-:W3:Y:S04]  /*0510*/  LDS R24, [R2+0x180] ;  /* 0x0001800002187984 */ /* 0x000ee80000000800 */
[----:B------:R-:W-:Y:S04]  /*0520*/  LDS R26, [R2+0x200] ;  /* 0x00020000021a7984 */ /* 0x000fe80000000800 */
[----:B------:R-:W-:Y:S04]  /*0530*/  LDS R23, [R2+0x300] ;  /* 0x0003000002177984 */ /* 0x000fe80000000800 */
[----:B------:R-:W-:Y:S01]  /*0540*/  LDS R22, [R2+0x380] ;  /* 0x0003800002167984 */ /* 0x000fe20000000800 */
[----:B0-----:R-:W-:-:S03]  /*0550*/  FFMA R8, R12, R8, R27 ;  /* 0x000000080c087223 */ /* 0x001fc6000000001b */
[----:B------:R-:W-:Y:S01]  /*0560*/  LDS R12, [R2+0x280] ;  /* 0x00028000020c7984 */ /* 0x000fe20000000800 */
[----:B-1----:R-:W-:-:S03]  /*0570*/  FFMA R13, R13, R9, R8 ;  /* 0x000000090d0d7223 */ /* 0x002fc60000000008 */
[----:B------:R-:W0:Y:S01]  /*0580*/  LDS.128 R8, [R3+0x10] ;  /* 0x0000100003087984 */ /* 0x000e220000000c00 */
[----:B--2---:R-:W-:-:S03]  /*0590*/  FFMA R14, R14, R29, R13 ;  /* 0x0000001d0e0e7223 */ /* 0x004fc6000000000d */
[----:B------:R-:W-:Y:S01]  /*05a0*/  LDS R27, [R2+0xb00] ;  /* 0x000b0000021b7984 */ /* 0x000fe20000000800 */
[----:B---3--:R-:W-:-:S03]  /*05b0*/  FFMA R15, R15, R24, R14 ;  /* 0x000000180f0f7223 */ /* 0x008fc6000000000e */
[----:B------:R-:W-:Y:S01]  /*05c0*/  LDS R24, [R2+0x400] ;  /* 0x0004000002187984 */ /* 0x000fe20000000800 */
[----:B0-----:R-:W-:-:S04]  /*05d0*/  FFMA R8, R8, R26, R15 ;  /* 0x0000001a08087223 */ /* 0x001fc8000000000f */
[----:B------:R-:W-:Y:S02]  /*05e0*/  FFMA R9, R9, R12, R8 ;  /* 0x0000000c09097223 */ /* 0x000fe40000000008 */
[----:B------:R-:W0:Y:S02]  /*05f0*/  LDS.128 R12, [R3+0x20] ;  /* 0x00002000030c7984 */ /* 0x000e240000000c00 */
[----:B------:R-:W-:Y:S02]  /*0600*/  FFMA R10, R10, R23, R9 ;  /* 0x000000170a0a7223 */ /* 0x000fe40000000009 */
[----:B------:R-:W1:Y:S02]  /*0610*/  LDS R8, [R2+0x480] ;  /* 0x0004800002087984 */ /* 0x000e640000000800 */
[----:B------:R-:W-:Y:S02]  /*0620*/  FFMA R11, R11, R22, R10 ;  /* 0x000000160b0b7223 */ /* 0x000fe4000000000a */
[----:B------:R-:W2:Y:S04]  /*0630*/  LDS R23, [R2+0x500] ;  /* 0x0005000002177984 */ /* 0x000ea80000000800 */
[----:B------:R-:W3:Y:S01]  /*0640*/  LDS R22, [R2+0x580] ;  /* 0x0005800002167984 */ /* 0x000ee20000000800 */
[----:B0-----:R-:W-:-:S03]  /*0650*/  FFMA R12, R12, R24, R11 ;  /* 0x000000180c0c7223 */ /* 0x001fc6000000000b */
[----:B------:R-:W-:Y:S01]  /*0660*/  LDS R24, [R2+0x600] ;  /* 0x0006000002187984 */ /* 0x000fe20000000800 */
[----:B-1----:R-:W-:-:S03]  /*0670*/  FFMA R13, R13, R8, R12 ;  /* 0x000000080d0d7223 */ /* 0x002fc6000000000c */
[----:B------:R-:W0:Y:S01]  /*0680*/  LDS.128 R8, [R3+0x30] ;  /* 0x0000300003087984 */ /* 0x000e220000000c00 */
[----:B--2---:R-:W-:-:S03]  /*0690*/  FFMA R14, R14, R23, R13 ;  /* 0x000000170e0e7223 */ /* 0x004fc6000000000d */
[----:B------:R-:W1:Y:S01]  /*06a0*/  LDS R12, [R2+0x680] ;  /* 0x00068000020c7984 */ /* 0x000e620000000800 */
[----:B---3--:R-:W-:-:S03]  /*06b0*/  FFMA R15, R15, R22, R14 ;  /* 0x000000160f0f7223 */ /* 0x008fc6000000000e */
        /* <DEDUP_REMOVED lines=18> */
[----:B------:R-:W-:Y:S04]  /*07e0*/  LDS R22, [R2+0xc80] ;  /* 0x000c800002167984 */ /* 0x000fe80000000800 */
[----:B------:R-:W-:Y:S01]  /*07f0*/  LDS R23, [R2+0xd00] ;  /* 0x000d000002177984 */ /* 0x000fe20000000800 */
[----:B0-----:R-:W-:-:S03]  /*0800*/  FFMA R24, R8, R24, R15 ;  /* 0x0000001808187223 */ /* 0x001fc6000000000f */
[----:B------:R-:W0:Y:S01]  /*0810*/  LDS R8, [R2+0xb80] ;  /* 0x000b800002087984 */ /* 0x000e220000000800 */
[----:B-1----:R-:W-:-:S03]  /*0820*/  FFMA R9, R9, R12, R24 ;  /* 0x0000000c09097223 */ /* 0x002fc60000000018 */
[----:B------:R-:W-:Y:S01]  /*0830*/  LDS R24, [R2+0xc00] ;  /* 0x000c000002187984 */ /* 0x000fe20000000800 */
[----:B------:R-:W-:-:S03]  /*0840*/  FFMA R10, R10, R27, R9 ;  /* 0x0000001b0a0a7223 */ /* 0x000fc60000000009 */
[----:B------:R-:W1:Y:S04]  /*0850*/  LDS.128 R12, [R3+0x60] ;  /* 0x00006000030c7984 */ /* 0x000e680000000c00 */
[----:B------:R-:W-:Y:S01]  /*0860*/  LDS R27, [R2+0xf80] ;  /* 0x000f8000021b7984 */ /* 0x000fe20000000800 */
[----:B0-----:R-:W-:-:S04]  /*0870*/  FFMA R11, R11, R8, R10 ;  /* 0x000000080b0b7223 */ /* 0x001fc8000000000a */
[----:B-1----:R-:W-:Y:S02]  /*0880*/  FFMA R24, R12, R24, R11 ;  /* 0x000000180c187223 */ /* 0x002fe4000000000b */
[----:B------:R-:W0:Y:S02]  /*0890*/  LDS R12, [R2+0xd80] ;  /* 0x000d8000020c7984 */ /* 0x000e240000000800 */
[----:B------:R-:W-:Y:S02]  /*08a0*/  FFMA R13, R13, R22, R24 ;  /* 0x000000160d0d7223 */ /* 0x000fe40000000018 */
[----:B------:R-:W-:Y:S02]  /*08b0*/  LDS R24, [R2+0xe00] ;  /* 0x000e000002187984 */ /* 0x000fe40000000800 */
[----:B------:R-:W-:Y:S02]  /*08c0*/  FFMA R14, R14, R23, R13 ;  /* 0x000000170e0e7223 */ /* 0x000fe4000000000d */
[----:B------:R-:W1:Y:S04]  /*08d0*/  LDS.128 R8, [R3+0x70] ;  /* 0x0000700003087984 */ /* 0x000e680000000c00 */
[----:B------:R-:W2:Y:S04]  /*08e0*/  LDS R22, [R2+0xe80] ;  /* 0x000e800002167984 */ /* 0x000ea80000000800 */
[----:B------:R-:W3:Y:S01]  /*08f0*/  LDS R13, [R2+0xf00] ;  /* 0x000f0000020d7984 */ /* 0x000ee20000000800 */
[----:B0-----:R-:W-:-:S04]  /*0900*/  FFMA R15, R15, R12, R14 ;  /* 0x0000000c0f0f7223 */ /* 0x001fc8000000000e */
[----:B-1----:R-:W-:-:S04]  /*0910*/  FFMA R8, R8, R24, R15 ;  /* 0x0000001808087223 */ /* 0x002fc8000000000f */
[----:B--2---:R-:W-:-:S04]  /*0920*/  FFMA R9, R9, R22, R8 ;  /* 0x0000001609097223 */ /* 0x004fc80000000008 */
[----:B---3--:R-:W-:-:S04]  /*0930*/  FFMA R10, R10, R13, R9 ;  /* 0x0000000d0a0a7223 */ /* 0x008fc80000000009 */
[----:B------:R-:W-:Y:S01]  /*0940*/  FFMA R27, R11, R27, R10 ;  /* 0x0000001b0b1b7223 */ /* 0x000fe2000000000a */
[----:B------:R-:W-:Y:S06]  /*0950*/  BAR.SYNC.DEFER_BLOCKING 0x0 ;  /* 0x0000000000007b1d */ /* 0x000fec0000010000 */
[----:B------:R-:W-:Y:S05]  /*0960*/  BRA.U UP0, `(.L_x_1) ;  /* 0xfffffff900547547 */ /* 0x000fea000b83ffff */
.L_x_0:
[----:B------:R-:W0:Y:S01]  /*0970*/  LDCU UR4, c[0x0][0x3a8] ;  /* 0x00007500ff0477ac */ /* 0x000e220008000800 */
[----:B------:R-:W-:-:S04]  /*0980*/  ISETP.GE.AND P0, PT, R25, R6, PT ;  /* 0x000000061900720c */ /* 0x000fc80003f06270 */
[----:B0-----:R-:W-:-:S13]  /*0990*/  ISETP.GE.OR P0, PT, R21, UR4, P0 ;  /* 0x0000000415007c0c */ /* 0x001fda0008706670 */
[----:B------:R-:W-:Y:S05]  /*09a0*/  @P0 EXIT ;  /* 0x000000000000094d */ /* 0x000fea0003800000 */
[----:B------:R-:W0:Y:S01]  /*09b0*/  LDC.64 R2, c[0x0][0x380] ;  /* 0x0000e000ff027b82 */ /* 0x000e220000000a00 */
[----:B------:R-:W-:-:S04]  /*09c0*/  IMAD R21, R21, R6, R25 ;  /* 0x0000000615157224 */ /* 0x000fc800078e0219 */
[----:B0-----:R-:W-:-:S05]  /*09d0*/  IMAD.WIDE R2, R21, 0x4, R2 ;  /* 0x0000000415027825 */ /* 0x001fca00078e0202 */
[----:B------:R-:W-:Y:S01]  /*09e0*/  STG.E desc[UR8][R2.64], R27 ;  /* 0x0000001b02007986 */ /* 0x000fe2000c101908 */
[----:B------:R-:W-:Y:S05]  /*09f0*/  EXIT ;  /* 0x000000000000794d */ /* 0x000fea0003800000 */
.L_x_2:
[----:B------:R-:W-:-:S00]  /*0a00*/  BRA `(.L_x_2) ;  /* 0xfffffffc00fc7947 */ /* 0x000fc0000383ffff */
[----:B------:R-:W-:-:S00]  /*0a10*/  NOP ;  /* 0x0000000000007918 */ /* 0x000fc00000000000 */
        /* <DEDUP_REMOVED lines=14> */
.L_x_3:


//--------------------- .nv.shared._Z12quant_matmulPfS_PhS_S_iii --------------------------
	.section	.nv.shared._Z12quant_matmulPfS_PhS_S_iii,"aw",@nobits
	.sectionflags	@""
	.align	16
	.zero		1024


//--------------------- .nv.shared.reserved.0     --------------------------
	.section	.nv.shared.reserved.0,"aw",@nobits
	.weak		__nv_reservedSMEM_offset_0_alias
	.size		__nv_reservedSMEM_offset_0_alias, 0, 64
	.other		__nv_reservedSMEM_offset_0_alias,@"STO_CUDA_RESERVED_SHARED STV_DEFAULT"
__nv_reservedSMEM_offset_0_alias:
	.zero		0
	.zero		64


//--------------------- .nv.constant0._Z12quant_matmulPfS_PhS_S_iii --------------------------
	.section	.nv.constant0._Z12quant_matmulPfS_PhS_S_iii,"a",@progbits
	.sectionflags	@""
	.align	4
.nv.constant0._Z12quant_matmulPfS_PhS_S_iii:
	.zero		948


//--------------------- SYMBOLS --------------------------

	.type		.nv.reservedSmem.offset0,@object
	.size		.nv.reservedSmem.offset0,0x4
	.type		.nv.reservedSmem.cap,@object
	.size		.nv.reservedSmem.cap,0x4
